//
// Generated by NVIDIA NVVM Compiler
//
// Compiler Build ID: CL-36424714
// Cuda compilation tools, release 13.0, V13.0.88
// Based on NVVM 20.0.0
//

.version 9.0
.target sm_100
.address_size 64

	// .globl	_Z28imageTiledConvolution_kernelPfS_PKfiii
// _ZZ28imageTiledConvolution_kernelPfS_PKfiiiE2Ns has been demoted

.visible .entry _Z28imageTiledConvolution_kernelPfS_PKfiii(
	.param .u64 .ptr .align 1 _Z28imageTiledConvolution_kernelPfS_PKfiii_param_0,
	.param .u64 .ptr .align 1 _Z28imageTiledConvolution_kernelPfS_PKfiii_param_1,
	.param .u64 .ptr .align 1 _Z28imageTiledConvolution_kernelPfS_PKfiii_param_2,
	.param .u32 _Z28imageTiledConvolution_kernelPfS_PKfiii_param_3,
	.param .u32 _Z28imageTiledConvolution_kernelPfS_PKfiii_param_4,
	.param .u32 _Z28imageTiledConvolution_kernelPfS_PKfiii_param_5
)
{
	.reg .pred 	%p<18>;
	.reg .b32 	%r<40>;
	.reg .b32 	%f<80>;
	.reg .b64 	%rd<11>;
	// demoted variable
	.shared .align 4 .b8 _ZZ28imageTiledConvolution_kernelPfS_PKfiiiE2Ns[3072];
	ld.param.u64 	%rd6, [_Z28imageTiledConvolution_kernelPfS_PKfiii_param_0];
	ld.param.u64 	%rd7, [_Z28imageTiledConvolution_kernelPfS_PKfiii_param_1];
	ld.param.u64 	%rd8, [_Z28imageTiledConvolution_kernelPfS_PKfiii_param_2];
	ld.param.u32 	%r13, [_Z28imageTiledConvolution_kernelPfS_PKfiii_param_3];
	ld.param.u32 	%r14, [_Z28imageTiledConvolution_kernelPfS_PKfiii_param_4];
	ld.param.u32 	%r15, [_Z28imageTiledConvolution_kernelPfS_PKfiii_param_5];
	setp.lt.s32 	%p4, %r15, 1;
	@%p4 bra 	$L__BB0_10;
	cvta.to.global.u64 	%rd1, %rd8;
	mov.u32 	%r16, %tid.x;
	mov.u32 	%r18, %tid.y;
	mov.u32 	%r19, %ctaid.y;
	mad.lo.s32 	%r20, %r19, 12, %r18;
	mov.u32 	%r22, %ctaid.x;
	mad.lo.s32 	%r23, %r22, 12, %r16;
	add.s32 	%r25, %r23, -2;
	add.s32 	%r26, %r20, -2;
	setp.gt.u32 	%p5, %r20, 1;
	setp.lt.s32 	%p6, %r26, %r14;
	and.pred  	%p7, %p5, %p6;
	setp.gt.s32 	%p8, %r23, 1;
	and.pred  	%p9, %p8, %p7;
	setp.lt.s32 	%p10, %r25, %r13;
	and.pred  	%p1, %p9, %p10;
	mov.u32 	%r27, _ZZ28imageTiledConvolution_kernelPfS_PKfiiiE2Ns;
	mad.lo.s32 	%r28, %r18, 192, %r27;
	mad.lo.s32 	%r36, %r16, 12, %r28;
	mul.lo.s32 	%r29, %r13, %r26;
	add.s32 	%r30, %r29, %r25;
	mul.lo.s32 	%r39, %r30, %r15;
	max.u32 	%r31, %r18, %r16;
	setp.lt.u32 	%p2, %r31, 12;
	setp.lt.s32 	%p11, %r20, %r14;
	setp.lt.s32 	%p12, %r23, %r13;
	and.pred  	%p13, %p12, %p11;
	and.pred  	%p3, %p2, %p13;
	shl.b32 	%r32, %r13, 1;
	add.s32 	%r33, %r29, %r32;
	add.s32 	%r34, %r33, %r23;
	mul.lo.s32 	%r38, %r34, %r15;
	neg.s32 	%r37, %r15;
	cvta.to.global.u64 	%rd2, %rd6;
	cvta.to.global.u64 	%rd3, %rd7;
	not.pred 	%p14, %p1;
	not.pred 	%p15, %p2;
	not.pred 	%p16, %p3;
$L__BB0_2:
	mul.wide.s32 	%rd9, %r39, 4;
	add.s64 	%rd4, %rd2, %rd9;
	mul.wide.s32 	%rd10, %r38, 4;
	add.s64 	%rd5, %rd3, %rd10;
	@%p14 bra 	$L__BB0_4;
	ld.global.f32 	%f3, [%rd4];
	st.shared.f32 	[%r36], %f3;
	bra.uni 	$L__BB0_5;
$L__BB0_4:
	mov.b32 	%r35, 0;
	st.shared.u32 	[%r36], %r35;
$L__BB0_5:
	bar.sync 	0;
	mov.f32 	%f79, 0f00000000;
	@%p15 bra 	$L__BB0_7;
	ld.global.nc.f32 	%f5, [%rd1];
	ld.shared.f32 	%f6, [%r36];
	fma.rn.f32 	%f7, %f5, %f6, 0f00000000;
	ld.global.nc.f32 	%f8, [%rd1+4];
	ld.shared.f32 	%f9, [%r36+12];
	fma.rn.f32 	%f10, %f8, %f9, %f7;
	ld.global.nc.f32 	%f11, [%rd1+8];
	ld.shared.f32 	%f12, [%r36+24];
	fma.rn.f32 	%f13, %f11, %f12, %f10;
	ld.global.nc.f32 	%f14, [%rd1+12];
	ld.shared.f32 	%f15, [%r36+36];
	fma.rn.f32 	%f16, %f14, %f15, %f13;
	ld.global.nc.f32 	%f17, [%rd1+16];
	ld.shared.f32 	%f18, [%r36+48];
	fma.rn.f32 	%f19, %f17, %f18, %f16;
	ld.global.nc.f32 	%f20, [%rd1+20];
	ld.shared.f32 	%f21, [%r36+192];
	fma.rn.f32 	%f22, %f20, %f21, %f19;
	ld.global.nc.f32 	%f23, [%rd1+24];
	ld.shared.f32 	%f24, [%r36+204];
	fma.rn.f32 	%f25, %f23, %f24, %f22;
	ld.global.nc.f32 	%f26, [%rd1+28];
	ld.shared.f32 	%f27, [%r36+216];
	fma.rn.f32 	%f28, %f26, %f27, %f25;
	ld.global.nc.f32 	%f29, [%rd1+32];
	ld.shared.f32 	%f30, [%r36+228];
	fma.rn.f32 	%f31, %f29, %f30, %f28;
	ld.global.nc.f32 	%f32, [%rd1+36];
	ld.shared.f32 	%f33, [%r36+240];
	fma.rn.f32 	%f34, %f32, %f33, %f31;
	ld.global.nc.f32 	%f35, [%rd1+40];
	ld.shared.f32 	%f36, [%r36+384];
	fma.rn.f32 	%f37, %f35, %f36, %f34;
	ld.global.nc.f32 	%f38, [%rd1+44];
	ld.shared.f32 	%f39, [%r36+396];
	fma.rn.f32 	%f40, %f38, %f39, %f37;
	ld.global.nc.f32 	%f41, [%rd1+48];
	ld.shared.f32 	%f42, [%r36+408];
	fma.rn.f32 	%f43, %f41, %f42, %f40;
	ld.global.nc.f32 	%f44, [%rd1+52];
	ld.shared.f32 	%f45, [%r36+420];
	fma.rn.f32 	%f46, %f44, %f45, %f43;
	ld.global.nc.f32 	%f47, [%rd1+56];
	ld.shared.f32 	%f48, [%r36+432];
	fma.rn.f32 	%f49, %f47, %f48, %f46;
	ld.global.nc.f32 	%f50, [%rd1+60];
	ld.shared.f32 	%f51, [%r36+576];
	fma.rn.f32 	%f52, %f50, %f51, %f49;
	ld.global.nc.f32 	%f53, [%rd1+64];
	ld.shared.f32 	%f54, [%r36+588];
	fma.rn.f32 	%f55, %f53, %f54, %f52;
	ld.global.nc.f32 	%f56, [%rd1+68];
	ld.shared.f32 	%f57, [%r36+600];
	fma.rn.f32 	%f58, %f56, %f57, %f55;
	ld.global.nc.f32 	%f59, [%rd1+72];
	ld.shared.f32 	%f60, [%r36+612];
	fma.rn.f32 	%f61, %f59, %f60, %f58;
	ld.global.nc.f32 	%f62, [%rd1+76];
	ld.shared.f32 	%f63, [%r36+624];
	fma.rn.f32 	%f64, %f62, %f63, %f61;
	ld.global.nc.f32 	%f65, [%rd1+80];
	ld.shared.f32 	%f66, [%r36+768];
	fma.rn.f32 	%f67, %f65, %f66, %f64;
	ld.global.nc.f32 	%f68, [%rd1+84];
	ld.shared.f32 	%f69, [%r36+780];
	fma.rn.f32 	%f70, %f68, %f69, %f67;
	ld.global.nc.f32 	%f71, [%rd1+88];
	ld.shared.f32 	%f72, [%r36+792];
	fma.rn.f32 	%f73, %f71, %f72, %f70;
	ld.global.nc.f32 	%f74, [%rd1+92];
	ld.shared.f32 	%f75, [%r36+804];
	fma.rn.f32 	%f76, %f74, %f75, %f73;
	ld.global.nc.f32 	%f77, [%rd1+96];
	ld.shared.f32 	%f78, [%r36+816];
	fma.rn.f32 	%f79, %f77, %f78, %f76;
$L__BB0_7:
	bar.sync 	0;
	@%p16 bra 	$L__BB0_9;
	st.global.f32 	[%rd5], %f79;
$L__BB0_9:
	add.s32 	%r39, %r39, 1;
	add.s32 	%r38, %r38, 1;
	add.s32 	%r37, %r37, 1;
	setp.ne.s32 	%p17, %r37, 0;
	add.s32 	%r36, %r36, 4;
	@%p17 bra 	$L__BB0_2;
$L__BB0_10:
	ret;

}


// ===== COMPILED SASS (sm_100) =====

	.target	sm_100

	.elftype	@"ET_EXEC"


//--------------------- .note.nv.tkinfo           --------------------------
	.section	.note.nv.tkinfo,"",@"SHT_NOTE"
	.sectionflags	@"SHF_NOTE_NV_TKINFO"
	.tkinfo
        /*0018*/ 	.word	0x00000002
        /*0030*/ 	.string	""
        /*0030*/ 	.string	"ptxas"
        /*0030*/ 	.string	"Cuda compilation tools, release 13.0, V13.0.88"
        /*0030*/ 	.string	"Build cuda_13.0.r13.0/compiler.36424714_0"
        /*0030*/ 	.string	"-arch sm_100 -m 64 "



//--------------------- .note.nv.cuinfo           --------------------------
	.section	.note.nv.cuinfo,"",@"SHT_NOTE"
	.sectionflags	@"SHF_NOTE_NV_CUINFO"
        /*0018*/ 	.short	0x0002
        /*001a*/ 	.short	0x0064
        /*001c*/ 	.short	0x0082
	.zero		2


//--------------------- .nv.info                  --------------------------
	.section	.nv.info,"",@"SHT_CUDA_INFO"
	.align	4


	//----- nvinfo : EIATTR_REGCOUNT
	.align		4
        /*0000*/ 	.byte	0x04, 0x2f
        /*0002*/ 	.short	(.L_1 - .L_0)
	.align		4
.L_0:
        /*0004*/ 	.word	index@(_Z28imageTiledConvolution_kernelPfS_PKfiii)
        /*0008*/ 	.word	0x00000020


	//----- nvinfo : EIATTR_FRAME_SIZE
	.align		4
.L_1:
        /*000c*/ 	.byte	0x04, 0x11
        /*000e*/ 	.short	(.L_3 - .L_2)
	.align		4
.L_2:
        /*0010*/ 	.word	index@(_Z28imageTiledConvolution_kernelPfS_PKfiii)
        /*0014*/ 	.word	0x00000000


	//----- nvinfo : EIATTR_MIN_STACK_SIZE
	.align		4
.L_3:
        /*0018*/ 	.byte	0x04, 0x12
        /*001a*/ 	.short	(.L_5 - .L_4)
	.align		4
.L_4:
        /*001c*/ 	.word	index@(_Z28imageTiledConvolution_kernelPfS_PKfiii)
        /*0020*/ 	.word	0x00000000
.L_5:


//--------------------- .nv.compat                --------------------------
	.section	.nv.compat,"",@"SHT_CUDA_COMPAT_INFO"
	.align	4
        /*0000*/ 	.byte	0x02, 0x09, 0x00, 0x00, 0x02, 0x02, 0x01, 0x00, 0x02, 0x05, 0x05, 0x00, 0x03, 0x07, 0x01, 0x01
        /*0010*/ 	.byte	0x02, 0x03, 0x00, 0x00, 0x02, 0x06, 0x01, 0x00, 0x04, 0x0b, 0x08, 0x00, 0x09, 0x00, 0x00, 0x00
        /*0020*/ 	.byte	0x00, 0x00, 0x00, 0x00


//--------------------- .nv.info._Z28imageTiledConvolution_kernelPfS_PKfiii --------------------------
	.section	.nv.info._Z28imageTiledConvolution_kernelPfS_PKfiii,"",@"SHT_CUDA_INFO"
	.sectionflags	@""
	.align	4


	//----- nvinfo : EIATTR_CUDA_API_VERSION
	.align		4
        /*0000*/ 	.byte	0x04, 0x37
        /*0002*/ 	.short	(.L_7 - .L_6)
.L_6:
        /*0004*/ 	.word	0x00000082


	//----- nvinfo : EIATTR_KPARAM_INFO
	.align		4
.L_7:
        /*0008*/ 	.byte	0x04, 0x17
        /*000a*/ 	.short	(.L_9 - .L_8)
.L_8:
        /*000c*/ 	.word	0x00000000
        /*0010*/ 	.short	0x0005
        /*0012*/ 	.short	0x0020
        /*0014*/ 	.byte	0x00, 0xf0, 0x11, 0x00


	//----- nvinfo : EIATTR_KPARAM_INFO
	.align		4
.L_9:
        /*0018*/ 	.byte	0x04, 0x17
        /*001a*/ 	.short	(.L_11 - .L_10)
.L_10:
        /*001c*/ 	.word	0x00000000
        /*0020*/ 	.short	0x0004
        /*0022*/ 	.short	0x001c
        /*0024*/ 	.byte	0x00, 0xf0, 0x11, 0x00


	//----- nvinfo : EIATTR_KPARAM_INFO
	.align		4
.L_11:
        /*0028*/ 	.byte	0x04, 0x17
        /*002a*/ 	.short	(.L_13 - .L_12)
.L_12:
        /*002c*/ 	.word	0x00000000
        /*0030*/ 	.short	0x0003
        /*0032*/ 	.short	0x0018
        /*0034*/ 	.byte	0x00, 0xf0, 0x11, 0x00


	//----- nvinfo : EIATTR_KPARAM_INFO
	.align		4
.L_13:
        /*0038*/ 	.byte	0x04, 0x17
        /*003a*/ 	.short	(.L_15 - .L_14)
.L_14:
        /*003c*/ 	.word	0x00000000
        /*0040*/ 	.short	0x0002
        /*0042*/ 	.short	0x0010
        /*0044*/ 	.byte	0x00, 0xf5, 0x21, 0x00


	//----- nvinfo : EIATTR_KPARAM_INFO
	.align		4
.L_15:
        /*0048*/ 	.byte	0x04, 0x17
        /*004a*/ 	.short	(.L_17 - .L_16)
.L_16:
        /*004c*/ 	.word	0x00000000
        /*0050*/ 	.short	0x0001
        /*0052*/ 	.short	0x0008
        /*0054*/ 	.byte	0x00, 0xf5, 0x21, 0x00


	//----- nvinfo : EIATTR_KPARAM_INFO
	.align		4
.L_17:
        /*0058*/ 	.byte	0x04, 0x17
        /*005a*/ 	.short	(.L_19 - .L_18)
.L_18:
        /*005c*/ 	.word	0x00000000
        /*0060*/ 	.short	0x0000
        /*0062*/ 	.short	0x0000
        /*0064*/ 	.byte	0x00, 0xf5, 0x21, 0x00


	//----- nvinfo : EIATTR_SPARSE_MMA_MASK
	.align		4
.L_19:
        /*0068*/ 	.byte	0x03, 0x50
        /*006a*/ 	.short	0x0000


	//----- nvinfo : EIATTR_MAXREG_COUNT
	.align		4
        /*006c*/ 	.byte	0x03, 0x1b
        /*006e*/ 	.short	0x00ff


	//----- nvinfo : EIATTR_NUM_BARRIERS
	.align		4
        /*0070*/ 	.byte	0x02, 0x4c
        /*0072*/ 	.byte	0x01
	.zero		1


	//----- nvinfo : EIATTR_MERCURY_ISA_VERSION
	.align		4
        /*0074*/ 	.byte	0x03, 0x5f
        /*0076*/ 	.short	0x0101


	//----- nvinfo : EIATTR_VRC_CTA_INIT_COUNT
	.align		4
        /*0078*/ 	.byte	0x02, 0x4a
	.zero		1
	.zero		1


	//----- nvinfo : EIATTR_EXIT_INSTR_OFFSETS
	.align		4
        /*007c*/ 	.byte	0x04, 0x1c
        /*007e*/ 	.short	(.L_21 - .L_20)


	//   ....[0]....
.L_20:
        /*0080*/ 	.word	0x00000030


	//   ....[1]....
        /*0084*/ 	.word	0x00000830


	//----- nvinfo : EIATTR_CRS_STACK_SIZE
	.align		4
.L_21:
        /*0088*/ 	.byte	0x04, 0x1e
        /*008a*/ 	.short	(.L_23 - .L_22)
.L_22:
        /*008c*/ 	.word	0x00000000


	//----- nvinfo : EIATTR_CBANK_PARAM_SIZE
	.align		4
.L_23:
        /*0090*/ 	.byte	0x03, 0x19
        /*0092*/ 	.short	0x0024


	//----- nvinfo : EIATTR_PARAM_CBANK
	.align		4
        /*0094*/ 	.byte	0x04, 0x0a
        /*0096*/ 	.short	(.L_25 - .L_24)
	.align		4
.L_24:
        /*0098*/ 	.word	index@(.nv.constant0._Z28imageTiledConvolution_kernelPfS_PKfiii)
        /*009c*/ 	.short	0x0380
        /*009e*/ 	.short	0x0024


	//----- nvinfo : EIATTR_SW_WAR
	.align		4
.L_25:
        /*00a0*/ 	.byte	0x04, 0x36
        /*00a2*/ 	.short	(.L_27 - .L_26)
.L_26:
        /*00a4*/ 	.word	0x00000008
.L_27:


//--------------------- .nv.callgraph             --------------------------
	.section	.nv.callgraph,"",@"SHT_CUDA_CALLGRAPH"
	.align	4
	.sectionentsize	8
	.align		4
        /*0000*/ 	.word	0x00000000
	.align		4
        /*0004*/ 	.word	0xffffffff
	.align		4
        /*0008*/ 	.word	0x00000000
	.align		4
        /*000c*/ 	.word	0xfffffffe
	.align		4
        /*0010*/ 	.word	0x00000000
	.align		4
        /*0014*/ 	.word	0xfffffffd
	.align		4
        /*0018*/ 	.word	0x00000000
	.align		4
        /*001c*/ 	.word	0xfffffffc


//--------------------- .text._Z28imageTiledConvolution_kernelPfS_PKfiii --------------------------
	.section	.text._Z28imageTiledConvolution_kernelPfS_PKfiii,"ax",@progbits
	.align	128
        .global         _Z28imageTiledConvolution_kernelPfS_PKfiii
        .type           _Z28imageTiledConvolution_kernelPfS_PKfiii,@function
        .size           _Z28imageTiledConvolution_kernelPfS_PKfiii,(.L_x_4 - _Z28imageTiledConvolution_kernelPfS_PKfiii)
        .other          _Z28imageTiledConvolution_kernelPfS_PKfiii,@"STO_CUDA_ENTRY STV_DEFAULT"
_Z28imageTiledConvolution_kernelPfS_PKfiii:
.text._Z28imageTiledConvolution_kernelPfS_PKfiii:
[----:B------:R-:W-:Y:S08]  /*0000*/  LDC R1, c[0x0][0x37c] ;  /* 0x0000df00ff017b82 */ /* 0x000ff00000000800 */
[----:B------:R-:W0:Y:S02]  /*0010*/  LDC R15, c[0x0][0x3a0] ;  /* 0x0000e800ff0f7b82 */ /* 0x000e240000000800 */
[----:B0-----:R-:W-:-:S13]  /*0020*/  ISETP.GE.AND P0, PT, R15, 0x1, PT ;  /* 0x000000010f00780c */ /* 0x001fda0003f06270 */
[----:B------:R-:W-:Y:S05]  /*0030*/  @!P0 EXIT ;  /* 0x000000000000894d */ /* 0x000fea0003800000 */
[----:B------:R-:W0:Y:S01]  /*0040*/  S2R R12, SR_TID.Y ;  /* 0x00000000000c7919 */ /* 0x000e220000002200 */
[----:B------:R-:W1:Y:S01]  /*0050*/  LDC.64 R6, c[0x0][0x398] ;  /* 0x0000e600ff067b82 */ /* 0x000e620000000a00 */
[----:B------:R-:W-:Y:S01]  /*0060*/  MOV R2, 0x400 ;  /* 0x0000040000027802 */ /* 0x000fe20000000f00 */
[----:B------:R-:W2:Y:S01]  /*0070*/  LDCU.64 UR4, c[0x0][0x358] ;  /* 0x00006b00ff0477ac */ /* 0x000ea20008000a00 */
[----:B------:R-:W0:Y:S01]  /*0080*/  S2R R3, SR_CTAID.Y ;  /* 0x0000000000037919 */ /* 0x000e220000002600 */
[----:B------:R-:W3:Y:S04]  /*0090*/  S2R R9, SR_CgaCtaId ;  /* 0x0000000000097919 */ /* 0x000ee80000008800 */
[----:B------:R-:W4:Y:S01]  /*00a0*/  LDC.64 R4, c[0x0][0x388] ;  /* 0x0000e200ff047b82 */ /* 0x000f220000000a00 */
[----:B------:R-:W5:Y:S01]  /*00b0*/  S2R R13, SR_TID.X ;  /* 0x00000000000d7919 */ /* 0x000f620000002100 */
[----:B------:R-:W5:Y:S01]  /*00c0*/  S2R R10, SR_CTAID.X ;  /* 0x00000000000a7919 */ /* 0x000f620000002500 */
[----:B0-----:R-:W-:Y:S01]  /*00d0*/  IMAD R0, R3, 0xc, R12 ;  /* 0x0000000c03007824 */ /* 0x001fe200078e020c */
[----:B---3--:R-:W-:-:S04]  /*00e0*/  LEA R9, R9, R2, 0x18 ;  /* 0x0000000209097211 */ /* 0x008fc800078ec0ff */
[----:B------:R-:W0:Y:S01]  /*00f0*/  LDC.64 R2, c[0x0][0x380] ;  /* 0x0000e000ff027b82 */ /* 0x000e220000000a00 */
[C---:B------:R-:W-:Y:S02]  /*0100*/  IADD3 R8, PT, PT, R0.reuse, -0x2, RZ ;  /* 0xfffffffe00087810 */ /* 0x040fe40007ffe0ff */
[-C--:B-1----:R-:W-:Y:S02]  /*0110*/  ISETP.GE.AND P3, PT, R0, R7.reuse, PT ;  /* 0x000000070000720c */ /* 0x082fe40003f66270 */
[----:B------:R-:W-:Y:S01]  /*0120*/  ISETP.GE.AND P0, PT, R8, R7, PT ;  /* 0x000000070800720c */ /* 0x000fe20003f06270 */
[----:B-----5:R-:W-:Y:S01]  /*0130*/  IMAD R7, R10, 0xc, R13 ;  /* 0x0000000c0a077824 */ /* 0x020fe200078e020d */
[----:B------:R-:W-:Y:S01]  /*0140*/  VIMNMX.U32 R11, PT, PT, R13, R12, !PT ;  /* 0x0000000c0d0b7248 */ /* 0x000fe20007fe0000 */
[----:B------:R-:W-:Y:S01]  /*0150*/  IMAD R8, R8, R6, RZ ;  /* 0x0000000608087224 */ /* 0x000fe200078e02ff */
[----:B------:R-:W-:Y:S01]  /*0160*/  ISETP.GT.U32.AND P0, PT, R0, 0x1, !P0 ;  /* 0x000000010000780c */ /* 0x000fe20004704070 */
[----:B------:R-:W-:Y:S01]  /*0170*/  IMAD R10, R12, 0xc0, R9 ;  /* 0x000000c00c0a7824 */ /* 0x000fe200078e0209 */
[----:B------:R-:W-:-:S02]  /*0180*/  IADD3 R9, PT, PT, R7, -0x2, RZ ;  /* 0xfffffffe07097810 */ /* 0x000fc40007ffe0ff */
[----:B------:R-:W-:Y:S01]  /*0190*/  LEA R0, R6, R8, 0x1 ;  /* 0x0000000806007211 */ /* 0x000fe200078e08ff */
[----:B------:R-:W-:Y:S01]  /*01a0*/  IMAD R10, R13, 0xc, R10 ;  /* 0x0000000c0d0a7824 */ /* 0x000fe200078e020a */
[C---:B------:R-:W-:Y:S02]  /*01b0*/  ISETP.LT.AND P3, PT, R7.reuse, R6, !P3 ;  /* 0x000000060700720c */ /* 0x040fe40005f61270 */
[----:B------:R-:W-:Y:S02]  /*01c0*/  IADD3 R0, PT, PT, R7, R0, RZ ;  /* 0x0000000007007210 */ /* 0x000fe40007ffe0ff */
[----:B------:R-:W-:Y:S02]  /*01d0*/  IADD3 R8, PT, PT, R9, R8, RZ ;  /* 0x0000000809087210 */ /* 0x000fe40007ffe0ff */
[----:B------:R-:W-:Y:S01]  /*01e0*/  ISETP.GT.AND P1, PT, R7, 0x1, P0 ;  /* 0x000000010700780c */ /* 0x000fe20000724270 */
[----:B------:R-:W-:Y:S01]  /*01f0*/  IMAD R13, R0, R15, RZ ;  /* 0x0000000f000d7224 */ /* 0x000fe200078e02ff */
[----:B------:R-:W-:-:S02]  /*0200*/  ISETP.GE.U32.AND P2, PT, R11, 0xc, PT ;  /* 0x0000000c0b00780c */ /* 0x000fc40003f46070 */
[----:B------:R-:W-:Y:S01]  /*0210*/  ISETP.LT.U32.AND P0, PT, R11, 0xc, P3 ;  /* 0x0000000c0b00780c */ /* 0x000fe20001f01070 */
[----:B------:R-:W-:Y:S01]  /*0220*/  IMAD R11, R8, R15, RZ ;  /* 0x0000000f080b7224 */ /* 0x000fe200078e02ff */
[----:B------:R-:W-:Y:S02]  /*0230*/  ISETP.LT.AND P1, PT, R9, R6, P1 ;  /* 0x000000060900720c */ /* 0x000fe40000f21270 */
[----:B--2-4-:R-:W-:-:S11]  /*0240*/  IADD3 R12, PT, PT, -R15, RZ, RZ ;  /* 0x000000ff0f0c7210 */ /* 0x014fd60007ffe1ff */
.L_x_2:
[----:B0-----:R-:W-:-:S06]  /*0250*/  IMAD.WIDE R8, R11, 0x4, R2 ;  /* 0x000000040b087825 */ /* 0x001fcc00078e0202 */
[----:B------:R-:W2:Y:S01]  /*0260*/  @P1 LDG.E R9, desc[UR4][R8.64] ;  /* 0x0000000408091981 */ /* 0x000ea2000c1e1900 */
[----:B------:R-:W-:Y:S01]  /*0270*/  BSSY.RECONVERGENT B0, `(.L_x_0) ;  /* 0x0000053000007945 */ /* 0x000fe20003800200 */
[----:B-1----:R-:W-:Y:S02]  /*0280*/  HFMA2 R25, -RZ, RZ, 0, 0 ;  /* 0x00000000ff197431 */ /* 0x002fe400000001ff */
[----:B------:R-:W-:Y:S01]  /*0290*/  IMAD.WIDE R6, R13, 0x4, R4 ;  /* 0x000000040d067825 */ /* 0x000fe200078e0204 */
[----:B--2---:R0:W-:Y:S04]  /*02a0*/  @P1 STS [R10], R9 ;  /* 0x000000090a001388 */ /* 0x0041e80000000800 */
[----:B------:R0:W-:Y:S01]  /*02b0*/  @!P1 STS [R10], RZ ;  /* 0x000000ff0a009388 */ /* 0x0001e20000000800 */
[----:B------:R-:W-:Y:S06]  /*02c0*/  BAR.SYNC.DEFER_BLOCKING 0x0 ;  /* 0x0000000000007b1d */ /* 0x000fec0000010000 */
[----:B------:R-:W-:Y:S05]  /*02d0*/  @P2 BRA `(.L_x_1) ;  /* 0x0000000400302947 */ /* 0x000fea0003800000 */
[----:B0-----:R-:W0:Y:S01]  /*02e0*/  LDC.64 R8, c[0x0][0x390] ;  /* 0x0000e400ff087b82 */ /* 0x001e220000000a00 */
[----:B------:R-:W1:Y:S04]  /*02f0*/  LDS R25, [R10] ;  /* 0x000000000a197984 */ /* 0x000e680000000800 */
[----:B------:R-:W2:Y:S04]  /*0300*/  LDS R16, [R10+0xc] ;  /* 0x00000c000a107984 */ /* 0x000ea80000000800 */
[----:B------:R-:W-:Y:S04]  /*0310*/  LDS R26, [R10+0x24] ;  /* 0x000024000a1a7984 */ /* 0x000fe80000000800 */
[----:B0-----:R-:W1:Y:S04]  /*0320*/  LDG.E.CONSTANT R0, desc[UR4][R8.64] ;  /* 0x0000000408007981 */ /* 0x001e68000c1e9900 */
[----:B------:R-:W2:Y:S04]  /*0330*/  LDG.E.CONSTANT R27, desc[UR4][R8.64+0x4] ;  /* 0x00000404081b7981 */ /* 0x000ea8000c1e9900 */
[----:B------:R-:W3:Y:S04]  /*0340*/  LDG.E.CONSTANT R24, desc[UR4][R8.64+0x8] ;  /* 0x0000080408187981 */ /* 0x000ee8000c1e9900 */
[----:B------:R-:W4:Y:S04]  /*0350*/  LDG.E.CONSTANT R23, desc[UR4][R8.64+0xc] ;  /* 0x00000c0408177981 */ /* 0x000f28000c1e9900 */
[----:B------:R-:W5:Y:S04]  /*0360*/  LDG.E.CONSTANT R22, desc[UR4][R8.64+0x10] ;  /* 0x0000100408167981 */ /* 0x000f68000c1e9900 */
[----:B------:R-:W5:Y:S04]  /*0370*/  LDG.E.CONSTANT R15, desc[UR4][R8.64+0x14] ;  /* 0x00001404080f7981 */ /* 0x000f68000c1e9900 */
[----:B------:R-:W5:Y:S04]  /*0380*/  LDG.E.CONSTANT R17, desc[UR4][R8.64+0x18] ;  /* 0x0000180408117981 */ /* 0x000f68000c1e9900 */
[----:B------:R-:W5:Y:S04]  /*0390*/  LDG.E.CONSTANT R21, desc[UR4][R8.64+0x1c] ;  /* 0x00001c0408157981 */ /* 0x000f68000c1e9900 */
[----:B------:R-:W5:Y:S04]  /*03a0*/  LDG.E.CONSTANT R20, desc[UR4][R8.64+0x20] ;  /* 0x0000200408147981 */ /* 0x000f68000c1e9900 */
[----:B------:R-:W5:Y:S04]  /*03b0*/  LDG.E.CONSTANT R19, desc[UR4][R8.64+0x24] ;  /* 0x0000240408137981 */ /* 0x000f68000c1e9900 */
[----:B------:R-:W5:Y:S04]  /*03c0*/  LDG.E.CONSTANT R18, desc[UR4][R8.64+0x28] ;  /* 0x0000280408127981 */ /* 0x000f68000c1e9900 */
[----:B------:R-:W5:Y:S01]  /*03d0*/  LDG.E.CONSTANT R14, desc[UR4][R8.64+0x2c] ;  /* 0x00002c04080e7981 */ /* 0x000f62000c1e9900 */
[----:B-1----:R-:W-:-:S03]  /*03e0*/  FFMA R0, R0, R25, RZ ;  /* 0x0000001900007223 */ /* 0x002fc600000000ff */
[----:B------:R-:W3:Y:S01]  /*03f0*/  LDS R25, [R10+0x18] ;  /* 0x000018000a197984 */ /* 0x000ee20000000800 */
[----:B--2---:R-:W-:-:S03]  /*0400*/  FFMA R27, R27, R16, R0 ;  /* 0x000000101b1b7223 */ /* 0x004fc60000000000 */
[----:B------:R-:W2:Y:S01]  /*0410*/  LDG.E.CONSTANT R16, desc[UR4][R8.64+0x30] ;  /* 0x0000300408107981 */ /* 0x000ea2000c1e9900 */
[----:B---3--:R-:W-:-:S03]  /*0420*/  FFMA R0, R24, R25, R27 ;  /* 0x0000001918007223 */ /* 0x008fc6000000001b */
[----:B------:R-:W5:Y:S01]  /*0430*/  LDS R25, [R10+0x30] ;  /* 0x000030000a197984 */ /* 0x000f620000000800 */
[----:B----4-:R-:W-:-:S03]  /*0440*/  FFMA R23, R23, R26, R0 ;  /* 0x0000001a17177223 */ /* 0x010fc60000000000 */
[----:B------:R-:W0:Y:S04]  /*0450*/  LDS R24, [R10+0xc0] ;  /* 0x0000c0000a187984 */ /* 0x000e280000000800 */
[----:B------:R-:W1:Y:S04]  /*0460*/  LDS R26, [R10+0xcc] ;  /* 0x0000cc000a1a7984 */ /* 0x000e680000000800 */
[----:B------:R-:W3:Y:S01]  /*0470*/  LDG.E.CONSTANT R0, desc[UR4][R8.64+0x34] ;  /* 0x0000340408007981 */ /* 0x000ee2000c1e9900 */
[----:B-----5:R-:W-:-:S03]  /*0480*/  FFMA R28, R22, R25, R23 ;  /* 0x00000019161c7223 */ /* 0x020fc60000000017 */
[----:B------:R-:W4:Y:S01]  /*0490*/  LDS R22, [R10+0xd8] ;  /* 0x0000d8000a167984 */ /* 0x000f220000000800 */
[----:B0-----:R-:W-:-:S03]  /*04a0*/  FFMA R24, R15, R24, R28 ;  /* 0x000000180f187223 */ /* 0x001fc6000000001c */
[----:B------:R-:W0:Y:S04]  /*04b0*/  LDS R23, [R10+0xe4] ;  /* 0x0000e4000a177984 */ /* 0x000e280000000800 */
[----:B------:R-:W5:Y:S01]  /*04c0*/  LDG.E.CONSTANT R15, desc[UR4][R8.64+0x38] ;  /* 0x00003804080f7981 */ /* 0x000f62000c1e9900 */
[----:B-1----:R-:W-:-:S03]  /*04d0*/  FFMA R26, R17, R26, R24 ;  /* 0x0000001a111a7223 */ /* 0x002fc60000000018 */
[----:B------:R-:W5:Y:S04]  /*04e0*/  LDG.E.CONSTANT R17, desc[UR4][R8.64+0x3c] ;  /* 0x00003c0408117981 */ /* 0x000f68000c1e9900 */
[----:B------:R-:W1:Y:S04]  /*04f0*/  LDS R24, [R10+0xf0] ;  /* 0x0000f0000a187984 */ /* 0x000e680000000800 */
[----:B------:R-:W1:Y:S04]  /*0500*/  LDS R25, [R10+0x180] ;  /* 0x000180000a197984 */ /* 0x000e680000000800 */
[----:B------:R-:W-:Y:S01]  /*0510*/  LDS R28, [R10+0x240] ;  /* 0x000240000a1c7984 */ /* 0x000fe20000000800 */
[----:B----4-:R-:W-:-:S03]  /*0520*/  FFMA R27, R21, R22, R26 ;  /* 0x00000016151b7223 */ /* 0x010fc6000000001a */
[----:B------:R-:W4:Y:S01]  /*0530*/  LDG.E.CONSTANT R21, desc[UR4][R8.64+0x40] ;  /* 0x0000400408157981 */ /* 0x000f22000c1e9900 */
[----:B0-----:R-:W-:-:S03]  /*0540*/  FFMA R26, R20, R23, R27 ;  /* 0x00000017141a7223 */ /* 0x001fc6000000001b */
[----:B------:R-:W0:Y:S04]  /*0550*/  LDS R27, [R10+0x18c] ;  /* 0x00018c000a1b7984 */ /* 0x000e280000000800 */
[----:B------:R-:W4:Y:S04]  /*0560*/  LDG.E.CONSTANT R20, desc[UR4][R8.64+0x44] ;  /* 0x0000440408147981 */ /* 0x000f28000c1e9900 */
[----:B------:R-:W4:Y:S04]  /*0570*/  LDG.E.CONSTANT R22, desc[UR4][R8.64+0x48] ;  /* 0x0000480408167981 */ /* 0x000f28000c1e9900 */
[----:B------:R-:W4:Y:S01]  /*0580*/  LDG.E.CONSTANT R23, desc[UR4][R8.64+0x4c] ;  /* 0x00004c0408177981 */ /* 0x000f22000c1e9900 */
[----:B-1----:R-:W-:-:S03]  /*0590*/  FFMA R29, R19, R24, R26 ;  /* 0x00000018131d7223 */ /* 0x002fc6000000001a */
[----:B------:R-:W4:Y:S01]  /*05a0*/  LDG.E.CONSTANT R19, desc[UR4][R8.64+0x50] ;  /* 0x0000500408137981 */ /* 0x000f22000c1e9900 */
[----:B------:R-:W-:-:S03]  /*05b0*/  FFMA R25, R18, R25, R29 ;  /* 0x0000001912197223 */ /* 0x000fc6000000001d */
[----:B------:R-:W4:Y:S04]  /*05c0*/  LDG.E.CONSTANT R24, desc[UR4][R8.64+0x54] ;  /* 0x0000540408187981 */ /* 0x000f28000c1e9900 */
[----:B------:R-:W4:Y:S04]  /*05d0*/  LDG.E.CONSTANT R18, desc[UR4][R8.64+0x58] ;  /* 0x0000580408127981 */ /* 0x000f28000c1e9900 */
[----:B------:R-:W2:Y:S01]  /*05e0*/  LDS R26, [R10+0x198] ;  /* 0x000198000a1a7984 */ /* 0x000ea20000000800 */
[----:B0-----:R-:W-:-:S03]  /*05f0*/  FFMA R27, R14, R27, R25 ;  /* 0x0000001b0e1b7223 */ /* 0x001fc60000000019 */
[----:B------:R-:W4:Y:S04]  /*0600*/  LDG.E.CONSTANT R14, desc[UR4][R8.64+0x5c] ;  /* 0x00005c04080e7981 */ /* 0x000f28000c1e9900 */
[----:B------:R0:W4:Y:S04]  /*0610*/  LDG.E.CONSTANT R25, desc[UR4][R8.64+0x60] ;  /* 0x0000600408197981 */ /* 0x000128000c1e9900 */
[----:B0-----:R-:W-:Y:S04]  /*0620*/  LDS R8, [R10+0x300] ;  /* 0x000300000a087984 */ /* 0x001fe80000000800 */
[----:B------:R-:W-:Y:S01]  /*0630*/  LDS R9, [R10+0x318] ;  /* 0x000318000a097984 */ /* 0x000fe20000000800 */
[----:B--2---:R-:W-:-:S03]  /*0640*/  FFMA R27, R16, R26, R27 ;  /* 0x0000001a101b7223 */ /* 0x004fc6000000001b */
[----:B------:R-:W3:Y:S04]  /*0650*/  LDS R16, [R10+0x1a4] ;  /* 0x0001a4000a107984 */ /* 0x000ee80000000800 */
[----:B------:R-:W5:Y:S01]  /*0660*/  LDS R26, [R10+0x1b0] ;  /* 0x0001b0000a1a7984 */ /* 0x000f620000000800 */
[----:B---3--:R-:W-:-:S03]  /*0670*/  FFMA R16, R0, R16, R27 ;  /* 0x0000001000107223 */ /* 0x008fc6000000001b */
[----:B------:R-:W4:Y:S04]  /*0680*/  LDS R0, [R10+0x24c] ;  /* 0x00024c000a007984 */ /* 0x000f280000000800 */
[----:B------:R-:W0:Y:S01]  /*0690*/  LDS R27, [R10+0x258] ;  /* 0x000258000a1b7984 */ /* 0x000e220000000800 */
[----:B-----5:R-:W-:-:S03]  /*06a0*/  FFMA R16, R15, R26, R16 ;  /* 0x0000001a0f107223 */ /* 0x020fc60000000010 */
[----:B------:R-:W1:Y:S01]  /*06b0*/  LDS R15, [R10+0x264] ;  /* 0x000264000a0f7984 */ /* 0x000e620000000800 */
[----:B------:R-:W-:-:S03]  /*06c0*/  FFMA R28, R17, R28, R16 ;  /* 0x0000001c111c7223 */ /* 0x000fc60000000010 */
[----:B------:R-:W2:Y:S04]  /*06d0*/  LDS R16, [R10+0x270] ;  /* 0x000270000a107984 */ /* 0x000ea80000000800 */
[----:B------:R-:W3:Y:S01]  /*06e0*/  LDS R17, [R10+0x30c] ;  /* 0x00030c000a117984 */ /* 0x000ee20000000800 */
[----:B----4-:R-:W-:-:S03]  /*06f0*/  FFMA R21, R21, R0, R28 ;  /* 0x0000000015157223 */ /* 0x010fc6000000001c */
[----:B------:R-:W-:Y:S01]  /*0700*/  LDS R0, [R10+0x330] ;  /* 0x000330000a007984 */ /* 0x000fe20000000800 */
[----:B0-----:R-:W-:-:S03]  /*0710*/  FFMA R27, R20, R27, R21 ;  /* 0x0000001b141b7223 */ /* 0x001fc60000000015 */
[----:B------:R-:W0:Y:S01]  /*0720*/  LDS R21, [R10+0x324] ;  /* 0x000324000a157984 */ /* 0x000e220000000800 */
[----:B-1----:R-:W-:-:S04]  /*0730*/  FFMA R22, R22, R15, R27 ;  /* 0x0000000f16167223 */ /* 0x002fc8000000001b */
[----:B--2---:R-:W-:-:S04]  /*0740*/  FFMA R16, R23, R16, R22 ;  /* 0x0000001017107223 */ /* 0x004fc80000000016 */
[----:B------:R-:W-:-:S04]  /*0750*/  FFMA R19, R19, R8, R16 ;  /* 0x0000000813137223 */ /* 0x000fc80000000010 */
[----:B---3--:R-:W-:-:S04]  /*0760*/  FFMA R17, R24, R17, R19 ;  /* 0x0000001118117223 */ /* 0x008fc80000000013 */
[----:B------:R-:W-:-:S04]  /*0770*/  FFMA R9, R18, R9, R17 ;  /* 0x0000000912097223 */ /* 0x000fc80000000011 */
[----:B0-----:R-:W-:-:S04]  /*0780*/  FFMA R14, R14, R21, R9 ;  /* 0x000000150e0e7223 */ /* 0x001fc80000000009 */
[----:B------:R-:W-:-:S07]  /*0790*/  FFMA R25, R25, R0, R14 ;  /* 0x0000000019197223 */ /* 0x000fce000000000e */
.L_x_1:
[----:B------:R-:W-:Y:S05]  /*07a0*/  BSYNC.RECONVERGENT B0 ;  /* 0x0000000000007941 */ /* 0x000fea0003800200 */
.L_x_0:
[----:B------:R-:W-:Y:S01]  /*07b0*/  BAR.SYNC.DEFER_BLOCKING 0x0 ;  /* 0x0000000000007b1d */ /* 0x000fe20000010000 */
[----:B------:R-:W-:Y:S02]  /*07c0*/  IADD3 R12, PT, PT, R12, 0x1, RZ ;  /* 0x000000010c0c7810 */ /* 0x000fe40007ffe0ff */
[----:B------:R-:W-:Y:S02]  /*07d0*/  IADD3 R11, PT, PT, R11, 0x1, RZ ;  /* 0x000000010b0b7810 */ /* 0x000fe40007ffe0ff */
[----:B------:R-:W-:Y:S02]  /*07e0*/  ISETP.NE.AND P3, PT, R12, RZ, PT ;  /* 0x000000ff0c00720c */ /* 0x000fe40003f65270 */
[----:B------:R-:W-:Y:S02]  /*07f0*/  IADD3 R13, PT, PT, R13, 0x1, RZ ;  /* 0x000000010d0d7810 */ /* 0x000fe40007ffe0ff */
[----:B0-----:R-:W-:Y:S01]  /*0800*/  IADD3 R10, PT, PT, R10, 0x4, RZ ;  /* 0x000000040a0a7810 */ /* 0x001fe20007ffe0ff */
[----:B------:R1:W-:Y:S08]  /*0810*/  @P0 STG.E desc[UR4][R6.64], R25 ;  /* 0x0000001906000986 */ /* 0x0003f0000c101904 */
[----:B------:R-:W-:Y:S05]  /*0820*/  @P3 BRA `(.L_x_2) ;  /* 0xfffffff800883947 */ /* 0x000fea000383ffff */
[----:B------:R-:W-:Y:S05]  /*0830*/  EXIT ;  /* 0x000000000000794d */ /* 0x000fea0003800000 */
.L_x_3:
[----:B------:R-:W-:-:S00]  /*0840*/  BRA `(.L_x_3) ;  /* 0xfffffffc00fc7947 */ /* 0x000fc0000383ffff */
[----:B------:R-:W-:-:S00]  /*0850*/  NOP ;  /* 0x0000000000007918 */ /* 0x000fc00000000000 */
        /* <DEDUP_REMOVED lines=10> */
.L_x_4:


//--------------------- .nv.shared._Z28imageTiledConvolution_kernelPfS_PKfiii --------------------------
	.section	.nv.shared._Z28imageTiledConvolution_kernelPfS_PKfiii,"aw",@nobits
	.sectionflags	@""
	.align	4
.nv.shared._Z28imageTiledConvolution_kernelPfS_PKfiii:
	.zero		4096


//--------------------- .nv.shared.reserved.0     --------------------------
	.section	.nv.shared.reserved.0,"aw",@nobits
	.weak		__nv_reservedSMEM_offset_0_alias
	.size		__nv_reservedSMEM_offset_0_alias, 0, 64
	.other		__nv_reservedSMEM_offset_0_alias,@"STO_CUDA_RESERVED_SHARED STV_DEFAULT"
__nv_reservedSMEM_offset_0_alias:
	.zero		0
	.zero		64


//--------------------- .nv.constant0._Z28imageTiledConvolution_kernelPfS_PKfiii --------------------------
	.section	.nv.constant0._Z28imageTiledConvolution_kernelPfS_PKfiii,"a",@progbits
	.sectionflags	@""
	.align	4
.nv.constant0._Z28imageTiledConvolution_kernelPfS_PKfiii:
	.zero		932


//--------------------- SYMBOLS --------------------------

	.type		.nv.reservedSmem.offset0,@object
	.size		.nv.reservedSmem.offset0,0x4
	.type		.nv.reservedSmem.cap,@object
	.size		.nv.reservedSmem.cap,0x4
